//
// Generated by NVIDIA NVVM Compiler
//
// Compiler Build ID: CL-36424714
// Cuda compilation tools, release 13.0, V13.0.88
// Based on NVVM 20.0.0
//

.version 9.0
.target sm_100
.address_size 64

	// .globl	filter_passthrough_kernel

.visible .entry filter_passthrough_kernel(
	.param .u64 .ptr .align 1 filter_passthrough_kernel_param_0,
	.param .u64 .ptr .align 1 filter_passthrough_kernel_param_1,
	.param .f32 filter_passthrough_kernel_param_2,
	.param .f32 filter_passthrough_kernel_param_3,
	.param .f32 filter_passthrough_kernel_param_4,
	.param .u32 filter_passthrough_kernel_param_5
)
{
	.reg .pred 	%p<5>;
	.reg .b16 	%rs<2>;
	.reg .b32 	%r<6>;
	.reg .b32 	%f<4>;
	.reg .b64 	%rd<9>;

	ld.param.u64 	%rd1, [filter_passthrough_kernel_param_0];
	ld.param.u64 	%rd2, [filter_passthrough_kernel_param_1];
	ld.param.f32 	%f1, [filter_passthrough_kernel_param_2];
	ld.param.f32 	%f2, [filter_passthrough_kernel_param_3];
	ld.param.u32 	%r2, [filter_passthrough_kernel_param_5];
	mov.u32 	%r3, %ctaid.x;
	mov.u32 	%r4, %ntid.x;
	mov.u32 	%r5, %tid.x;
	mad.lo.s32 	%r1, %r3, %r4, %r5;
	setp.ge.s32 	%p1, %r1, %r2;
	@%p1 bra 	$L__BB0_3;
	cvta.to.global.u64 	%rd3, %rd1;
	mul.wide.s32 	%rd4, %r1, 4;
	add.s64 	%rd5, %rd3, %rd4;
	ld.global.f32 	%f3, [%rd5];
	setp.geu.f32 	%p2, %f2, %f3;
	setp.geu.f32 	%p3, %f3, %f1;
	and.pred  	%p4, %p2, %p3;
	@%p4 bra 	$L__BB0_3;
	cvt.s64.s32 	%rd6, %r1;
	cvta.to.global.u64 	%rd7, %rd2;
	add.s64 	%rd8, %rd7, %rd6;
	mov.b16 	%rs1, 1;
	st.global.u8 	[%rd8], %rs1;
$L__BB0_3:
	ret;

}


// ===== COMPILED SASS (sm_100) =====

	.target	sm_100

	.elftype	@"ET_EXEC"


//--------------------- .note.nv.tkinfo           --------------------------
	.section	.note.nv.tkinfo,"",@"SHT_NOTE"
	.sectionflags	@"SHF_NOTE_NV_TKINFO"
	.tkinfo
        /*0018*/ 	.word	0x00000002
        /*0030*/ 	.string	""
        /*0030*/ 	.string	"ptxas"
        /*0030*/ 	.string	"Cuda compilation tools, release 13.0, V13.0.88"
        /*0030*/ 	.string	"Build cuda_13.0.r13.0/compiler.36424714_0"
        /*0030*/ 	.string	"-arch sm_100 -m 64 "



//--------------------- .note.nv.cuinfo           --------------------------
	.section	.note.nv.cuinfo,"",@"SHT_NOTE"
	.sectionflags	@"SHF_NOTE_NV_CUINFO"
        /*0018*/ 	.short	0x0002
        /*001a*/ 	.short	0x0064
        /*001c*/ 	.short	0x0082
	.zero		2


//--------------------- .nv.info                  --------------------------
	.section	.nv.info,"",@"SHT_CUDA_INFO"
	.align	4


	//----- nvinfo : EIATTR_REGCOUNT
	.align		4
        /*0000*/ 	.byte	0x04, 0x2f
        /*0002*/ 	.short	(.L_1 - .L_0)
	.align		4
.L_0:
        /*0004*/ 	.word	index@(filter_passthrough_kernel)
        /*0008*/ 	.word	0x00000008


	//----- nvinfo : EIATTR_FRAME_SIZE
	.align		4
.L_1:
        /*000c*/ 	.byte	0x04, 0x11
        /*000e*/ 	.short	(.L_3 - .L_2)
	.align		4
.L_2:
        /*0010*/ 	.word	index@(filter_passthrough_kernel)
        /*0014*/ 	.word	0x00000000


	//----- nvinfo : EIATTR_MIN_STACK_SIZE
	.align		4
.L_3:
        /*0018*/ 	.byte	0x04, 0x12
        /*001a*/ 	.short	(.L_5 - .L_4)
	.align		4
.L_4:
        /*001c*/ 	.word	index@(filter_passthrough_kernel)
        /*0020*/ 	.word	0x00000000
.L_5:


//--------------------- .nv.compat                --------------------------
	.section	.nv.compat,"",@"SHT_CUDA_COMPAT_INFO"
	.align	4
        /*0000*/ 	.byte	0x02, 0x09, 0x00, 0x00, 0x02, 0x02, 0x01, 0x00, 0x02, 0x05, 0x05, 0x00, 0x03, 0x07, 0x01, 0x01
        /*0010*/ 	.byte	0x02, 0x03, 0x00, 0x00, 0x02, 0x06, 0x01, 0x00, 0x04, 0x0b, 0x08, 0x00, 0x09, 0x00, 0x00, 0x00
        /*0020*/ 	.byte	0x00, 0x00, 0x00, 0x00


//--------------------- .nv.info.filter_passthrough_kernel --------------------------
	.section	.nv.info.filter_passthrough_kernel,"",@"SHT_CUDA_INFO"
	.sectionflags	@""
	.align	4


	//----- nvinfo : EIATTR_CUDA_API_VERSION
	.align		4
        /*0000*/ 	.byte	0x04, 0x37
        /*0002*/ 	.short	(.L_7 - .L_6)
.L_6:
        /*0004*/ 	.word	0x00000082


	//----- nvinfo : EIATTR_KPARAM_INFO
	.align		4
.L_7:
        /*0008*/ 	.byte	0x04, 0x17
        /*000a*/ 	.short	(.L_9 - .L_8)
.L_8:
        /*000c*/ 	.word	0x00000000
        /*0010*/ 	.short	0x0005
        /*0012*/ 	.short	0x001c
        /*0014*/ 	.byte	0x00, 0xf0, 0x11, 0x00


	//----- nvinfo : EIATTR_KPARAM_INFO
	.align		4
.L_9:
        /*0018*/ 	.byte	0x04, 0x17
        /*001a*/ 	.short	(.L_11 - .L_10)
.L_10:
        /*001c*/ 	.word	0x00000000
        /*0020*/ 	.short	0x0004
        /*0022*/ 	.short	0x0018
        /*0024*/ 	.byte	0x00, 0xf0, 0x11, 0x00


	//----- nvinfo : EIATTR_KPARAM_INFO
	.align		4
.L_11:
        /*0028*/ 	.byte	0x04, 0x17
        /*002a*/ 	.short	(.L_13 - .L_12)
.L_12:
        /*002c*/ 	.word	0x00000000
        /*0030*/ 	.short	0x0003
        /*0032*/ 	.short	0x0014
        /*0034*/ 	.byte	0x00, 0xf0, 0x11, 0x00


	//----- nvinfo : EIATTR_KPARAM_INFO
	.align		4
.L_13:
        /*0038*/ 	.byte	0x04, 0x17
        /*003a*/ 	.short	(.L_15 - .L_14)
.L_14:
        /*003c*/ 	.word	0x00000000
        /*0040*/ 	.short	0x0002
        /*0042*/ 	.short	0x0010
        /*0044*/ 	.byte	0x00, 0xf0, 0x11, 0x00


	//----- nvinfo : EIATTR_KPARAM_INFO
	.align		4
.L_15:
        /*0048*/ 	.byte	0x04, 0x17
        /*004a*/ 	.short	(.L_17 - .L_16)
.L_16:
        /*004c*/ 	.word	0x00000000
        /*0050*/ 	.short	0x0001
        /*0052*/ 	.short	0x0008
        /*0054*/ 	.byte	0x00, 0xf5, 0x21, 0x00


	//----- nvinfo : EIATTR_KPARAM_INFO
	.align		4
.L_17:
        /*0058*/ 	.byte	0x04, 0x17
        /*005a*/ 	.short	(.L_19 - .L_18)
.L_18:
        /*005c*/ 	.word	0x00000000
        /*0060*/ 	.short	0x0000
        /*0062*/ 	.short	0x0000
        /*0064*/ 	.byte	0x00, 0xf5, 0x21, 0x00


	//----- nvinfo : EIATTR_SPARSE_MMA_MASK
	.align		4
.L_19:
        /*0068*/ 	.byte	0x03, 0x50
        /*006a*/ 	.short	0x0000


	//----- nvinfo : EIATTR_MAXREG_COUNT
	.align		4
        /*006c*/ 	.byte	0x03, 0x1b
        /*006e*/ 	.short	0x00ff


	//----- nvinfo : EIATTR_MERCURY_ISA_VERSION
	.align		4
        /*0070*/ 	.byte	0x03, 0x5f
        /*0072*/ 	.short	0x0101


	//----- nvinfo : EIATTR_VRC_CTA_INIT_COUNT
	.align		4
        /*0074*/ 	.byte	0x02, 0x4a
	.zero		1
	.zero		1


	//----- nvinfo : EIATTR_EXIT_INSTR_OFFSETS
	.align		4
        /*0078*/ 	.byte	0x04, 0x1c
        /*007a*/ 	.short	(.L_21 - .L_20)


	//   ....[0]....
.L_20:
        /*007c*/ 	.word	0x00000070


	//   ....[1]....
        /*0080*/ 	.word	0x000000f0


	//   ....[2]....
        /*0084*/ 	.word	0x00000150


	//----- nvinfo : EIATTR_CBANK_PARAM_SIZE
	.align		4
.L_21:
        /*0088*/ 	.byte	0x03, 0x19
        /*008a*/ 	.short	0x0020


	//----- nvinfo : EIATTR_PARAM_CBANK
	.align		4
        /*008c*/ 	.byte	0x04, 0x0a
        /*008e*/ 	.short	(.L_23 - .L_22)
	.align		4
.L_22:
        /*0090*/ 	.word	index@(.nv.constant0.filter_passthrough_kernel)
        /*0094*/ 	.short	0x0380
        /*0096*/ 	.short	0x0020


	//----- nvinfo : EIATTR_SW_WAR
	.align		4
.L_23:
        /*0098*/ 	.byte	0x04, 0x36
        /*009a*/ 	.short	(.L_25 - .L_24)
.L_24:
        /*009c*/ 	.word	0x00000008
.L_25:


//--------------------- .nv.callgraph             --------------------------
	.section	.nv.callgraph,"",@"SHT_CUDA_CALLGRAPH"
	.align	4
	.sectionentsize	8
	.align		4
        /*0000*/ 	.word	0x00000000
	.align		4
        /*0004*/ 	.word	0xffffffff
	.align		4
        /*0008*/ 	.word	0x00000000
	.align		4
        /*000c*/ 	.word	0xfffffffe
	.align		4
        /*0010*/ 	.word	0x00000000
	.align		4
        /*0014*/ 	.word	0xfffffffd
	.align		4
        /*0018*/ 	.word	0x00000000
	.align		4
        /*001c*/ 	.word	0xfffffffc


//--------------------- .text.filter_passthrough_kernel --------------------------
	.section	.text.filter_passthrough_kernel,"ax",@progbits
	.align	128
        .global         filter_passthrough_kernel
        .type           filter_passthrough_kernel,@function
        .size           filter_passthrough_kernel,(.L_x_1 - filter_passthrough_kernel)
        .other          filter_passthrough_kernel,@"STO_CUDA_ENTRY STV_DEFAULT"
filter_passthrough_kernel:
.text.filter_passthrough_kernel:
[----:B------:R-:W-:Y:S01]  /*0000*/  LDC R1, c[0x0][0x37c] ;  /* 0x0000df00ff017b82 */ /* 0x000fe20000000800 */
[----:B------:R-:W0:Y:S07]  /*0010*/  S2R R0, SR_TID.X ;  /* 0x0000000000007919 */ /* 0x000e2e0000002100 */
[----:B------:R-:W0:Y:S01]  /*0020*/  S2UR UR4, SR_CTAID.X ;  /* 0x00000000000479c3 */ /* 0x000e220000002500 */
[----:B------:R-:W1:Y:S07]  /*0030*/  LDCU UR5, c[0x0][0x39c] ;  /* 0x00007380ff0577ac */ /* 0x000e6e0008000800 */
[----:B------:R-:W0:Y:S02]  /*0040*/  LDC R5, c[0x0][0x360] ;  /* 0x0000d800ff057b82 */ /* 0x000e240000000800 */
[----:B0-----:R-:W-:-:S05]  /*0050*/  IMAD R5, R5, UR4, R0 ;  /* 0x0000000405057c24 */ /* 0x001fca000f8e0200 */
[----:B-1----:R-:W-:-:S13]  /*0060*/  ISETP.GE.AND P0, PT, R5, UR5, PT ;  /* 0x0000000505007c0c */ /* 0x002fda000bf06270 */
[----:B------:R-:W-:Y:S05]  /*0070*/  @P0 EXIT ;  /* 0x000000000000094d */ /* 0x000fea0003800000 */
[----:B------:R-:W0:Y:S01]  /*0080*/  LDC.64 R2, c[0x0][0x380] ;  /* 0x0000e000ff027b82 */ /* 0x000e220000000a00 */
[----:B------:R-:W1:Y:S01]  /*0090*/  LDCU.64 UR4, c[0x0][0x358] ;  /* 0x00006b00ff0477ac */ /* 0x000e620008000a00 */
[----:B------:R-:W2:Y:S01]  /*00a0*/  LDCU.64 UR6, c[0x0][0x390] ;  /* 0x00007200ff0677ac */ /* 0x000ea20008000a00 */
[----:B0-----:R-:W-:-:S06]  /*00b0*/  IMAD.WIDE R2, R5, 0x4, R2 ;  /* 0x0000000405027825 */ /* 0x001fcc00078e0202 */
[----:B-1----:R-:W2:Y:S02]  /*00c0*/  LDG.E R2, desc[UR4][R2.64] ;  /* 0x0000000402027981 */ /* 0x002ea4000c1e1900 */
[C---:B--2---:R-:W-:Y:S02]  /*00d0*/  FSETP.GEU.AND P0, PT, R2.reuse, UR6, PT ;  /* 0x0000000602007c0b */ /* 0x044fe4000bf0e000 */
[----:B------:R-:W-:-:S13]  /*00e0*/  FSETP.LEU.AND P1, PT, R2, UR7, PT ;  /* 0x0000000702007c0b */ /* 0x000fda000bf2b000 */
[----:B------:R-:W-:Y:S05]  /*00f0*/  @P0 EXIT P1 ;  /* 0x000000000000094d */ /* 0x000fea0000800000 */
[----:B------:R-:W0:Y:S01]  /*0100*/  LDCU.64 UR6, c[0x0][0x388] ;  /* 0x00007100ff0677ac */ /* 0x000e220008000a00 */
[----:B------:R-:W-:Y:S01]  /*0110*/  IMAD.MOV.U32 R0, RZ, RZ, 0x1 ;  /* 0x00000001ff007424 */ /* 0x000fe200078e00ff */
[----:B0-----:R-:W-:-:S04]  /*0120*/  IADD3 R2, P0, PT, R5, UR6, RZ ;  /* 0x0000000605027c10 */ /* 0x001fc8000ff1e0ff */
[----:B------:R-:W-:-:S05]  /*0130*/  LEA.HI.X.SX32 R3, R5, UR7, 0x1, P0 ;  /* 0x0000000705037c11 */ /* 0x000fca00080f0eff */
[----:B------:R-:W-:Y:S01]  /*0140*/  STG.E.U8 desc[UR4][R2.64], R0 ;  /* 0x0000000002007986 */ /* 0x000fe2000c101104 */
[----:B------:R-:W-:Y:S05]  /*0150*/  EXIT ;  /* 0x000000000000794d */ /* 0x000fea0003800000 */
.L_x_0:
[----:B------:R-:W-:-:S00]  /*0160*/  BRA `(.L_x_0) ;  /* 0xfffffffc00fc7947 */ /* 0x000fc0000383ffff */
[----:B------:R-:W-:-:S00]  /*0170*/  NOP ;  /* 0x0000000000007918 */ /* 0x000fc00000000000 */
        /* <DEDUP_REMOVED lines=8> */
.L_x_1:


//--------------------- .nv.shared.reserved.0     --------------------------
	.section	.nv.shared.reserved.0,"aw",@nobits
	.weak		__nv_reservedSMEM_offset_0_alias
	.size		__nv_reservedSMEM_offset_0_alias, 0, 64
	.other		__nv_reservedSMEM_offset_0_alias,@"STO_CUDA_RESERVED_SHARED STV_DEFAULT"
__nv_reservedSMEM_offset_0_alias:
	.zero		0
	.zero		64


//--------------------- .nv.constant0.filter_passthrough_kernel --------------------------
	.section	.nv.constant0.filter_passthrough_kernel,"a",@progbits
	.sectionflags	@""
	.align	4
.nv.constant0.filter_passthrough_kernel:
	.zero		928


//--------------------- SYMBOLS --------------------------

	.type		.nv.reservedSmem.offset0,@object
	.size		.nv.reservedSmem.offset0,0x4
